//
// Generated by NVIDIA NVVM Compiler
//
// Compiler Build ID: CL-36424714
// Cuda compilation tools, release 13.0, V13.0.88
// Based on NVVM 20.0.0
//

.version 9.0
.target sm_100
.address_size 64

	// .globl	_Z11print_tablei
.extern .func  (.param .b32 func_retval0) vprintf
(
	.param .b64 vprintf_param_0,
	.param .b64 vprintf_param_1
)
;
.global .align 1 .b8 $str[14] = {37, 100, 32, 120, 32, 37, 100, 32, 61, 32, 37, 100, 10};

.visible .entry _Z11print_tablei(
	.param .u32 _Z11print_tablei_param_0
)
{
	.local .align 8 .b8 	__local_depot0[16];
	.reg .b64 	%SP;
	.reg .b64 	%SPL;
	.reg .pred 	%p<2>;
	.reg .b32 	%r<19>;
	.reg .b64 	%rd<5>;

	mov.u64 	%SPL, __local_depot0;
	cvta.local.u64 	%SP, %SPL;
	ld.param.u32 	%r3, [_Z11print_tablei_param_0];
	mov.u32 	%r5, %ctaid.x;
	mov.u32 	%r6, %ntid.x;
	mov.u32 	%r7, %tid.x;
	mad.lo.s32 	%r1, %r5, %r6, %r7;
	mov.u32 	%r8, %ctaid.y;
	mov.u32 	%r9, %ntid.y;
	mov.u32 	%r10, %tid.y;
	mad.lo.s32 	%r11, %r8, %r9, %r10;
	max.s32 	%r12, %r1, %r11;
	setp.ge.s32 	%p1, %r12, %r3;
	@%p1 bra 	$L__BB0_2;
	add.u64 	%rd1, %SP, 0;
	add.u64 	%rd2, %SPL, 0;
	add.s32 	%r13, %r1, 1;
	add.s32 	%r14, %r11, 1;
	mad.lo.s32 	%r15, %r11, %r1, %r11;
	add.s32 	%r16, %r15, %r13;
	st.local.v2.u32 	[%rd2], {%r13, %r14};
	st.local.u32 	[%rd2+8], %r16;
	mov.u64 	%rd3, $str;
	cvta.global.u64 	%rd4, %rd3;
	{ // callseq 0, 0
	.param .b64 param0;
	st.param.b64 	[param0], %rd4;
	.param .b64 param1;
	st.param.b64 	[param1], %rd1;
	.param .b32 retval0;
	call.uni (retval0), 
	vprintf, 
	(
	param0, 
	param1
	);
	ld.param.b32 	%r17, [retval0];
	} // callseq 0
$L__BB0_2:
	ret;

}


// ===== COMPILED SASS (sm_100) =====

	.target	sm_100

	.elftype	@"ET_EXEC"


//--------------------- .note.nv.tkinfo           --------------------------
	.section	.note.nv.tkinfo,"",@"SHT_NOTE"
	.sectionflags	@"SHF_NOTE_NV_TKINFO"
	.tkinfo
        /*0018*/ 	.word	0x00000002
        /*0030*/ 	.string	""
        /*0030*/ 	.string	"ptxas"
        /*0030*/ 	.string	"Cuda compilation tools, release 13.0, V13.0.88"
        /*0030*/ 	.string	"Build cuda_13.0.r13.0/compiler.36424714_0"
        /*0030*/ 	.string	"-arch sm_100 -m 64 "



//--------------------- .note.nv.cuinfo           --------------------------
	.section	.note.nv.cuinfo,"",@"SHT_NOTE"
	.sectionflags	@"SHF_NOTE_NV_CUINFO"
        /*0018*/ 	.short	0x0002
        /*001a*/ 	.short	0x0064
        /*001c*/ 	.short	0x0082
	.zero		2


//--------------------- .nv.info                  --------------------------
	.section	.nv.info,"",@"SHT_CUDA_INFO"
	.align	4


	//----- nvinfo : EIATTR_REGCOUNT
	.align		4
        /*0000*/ 	.byte	0x04, 0x2f
        /*0002*/ 	.short	(.L_2 - .L_1)
	.align		4
.L_1:
        /*0004*/ 	.word	index@(_Z11print_tablei)
        /*0008*/ 	.word	0x00000018


	//----- nvinfo : EIATTR_FRAME_SIZE
	.align		4
.L_2:
        /*000c*/ 	.byte	0x04, 0x11
        /*000e*/ 	.short	(.L_4 - .L_3)
	.align		4
.L_3:
        /*0010*/ 	.word	index@(_Z11print_tablei)
        /*0014*/ 	.word	0x00000010


	//----- nvinfo : EIATTR_MIN_STACK_SIZE
	.align		4
.L_4:
        /*0018*/ 	.byte	0x04, 0x12
        /*001a*/ 	.short	(.L_6 - .L_5)
	.align		4
.L_5:
        /*001c*/ 	.word	index@(_Z11print_tablei)
        /*0020*/ 	.word	0x00000010
.L_6:


//--------------------- .nv.compat                --------------------------
	.section	.nv.compat,"",@"SHT_CUDA_COMPAT_INFO"
	.align	4
        /*0000*/ 	.byte	0x02, 0x09, 0x00, 0x00, 0x02, 0x02, 0x01, 0x00, 0x02, 0x05, 0x05, 0x00, 0x03, 0x07, 0x01, 0x01
        /*0010*/ 	.byte	0x02, 0x03, 0x00, 0x00, 0x02, 0x06, 0x01, 0x00, 0x04, 0x0b, 0x08, 0x00, 0x09, 0x00, 0x00, 0x00
        /*0020*/ 	.byte	0x00, 0x00, 0x00, 0x00


//--------------------- .nv.info._Z11print_tablei --------------------------
	.section	.nv.info._Z11print_tablei,"",@"SHT_CUDA_INFO"
	.sectionflags	@""
	.align	4


	//----- nvinfo : EIATTR_CUDA_API_VERSION
	.align		4
        /*0000*/ 	.byte	0x04, 0x37
        /*0002*/ 	.short	(.L_8 - .L_7)
.L_7:
        /*0004*/ 	.word	0x00000082


	//----- nvinfo : EIATTR_KPARAM_INFO
	.align		4
.L_8:
        /*0008*/ 	.byte	0x04, 0x17
        /*000a*/ 	.short	(.L_10 - .L_9)
.L_9:
        /*000c*/ 	.word	0x00000000
        /*0010*/ 	.short	0x0000
        /*0012*/ 	.short	0x0000
        /*0014*/ 	.byte	0x00, 0xf0, 0x11, 0x00


	//----- nvinfo : EIATTR_SPARSE_MMA_MASK
	.align		4
.L_10:
        /*0018*/ 	.byte	0x03, 0x50
        /*001a*/ 	.short	0x0000


	//----- nvinfo : EIATTR_MAXREG_COUNT
	.align		4
        /*001c*/ 	.byte	0x03, 0x1b
        /*001e*/ 	.short	0x00ff


	//----- nvinfo : EIATTR_EXTERNS
	.align		4
        /*0020*/ 	.byte	0x04, 0x0f
        /*0022*/ 	.short	(.L_12 - .L_11)


	//   ....[0]....
	.align		4
.L_11:
        /*0024*/ 	.word	index@(vprintf)


	//----- nvinfo : EIATTR_MERCURY_ISA_VERSION
	.align		4
.L_12:
        /*0028*/ 	.byte	0x03, 0x5f
        /*002a*/ 	.short	0x0101


	//----- nvinfo : EIATTR_VRC_CTA_INIT_COUNT
	.align		4
        /*002c*/ 	.byte	0x02, 0x4a
	.zero		1
	.zero		1


	//----- nvinfo : EIATTR_SYSCALL_OFFSETS
	.align		4
        /*0030*/ 	.byte	0x04, 0x46
        /*0032*/ 	.short	(.L_14 - .L_13)


	//   ....[0]....
.L_13:
        /*0034*/ 	.word	0x000001e0


	//----- nvinfo : EIATTR_EXIT_INSTR_OFFSETS
	.align		4
.L_14:
        /*0038*/ 	.byte	0x04, 0x1c
        /*003a*/ 	.short	(.L_16 - .L_15)


	//   ....[0]....
.L_15:
        /*003c*/ 	.word	0x00000110


	//   ....[1]....
        /*0040*/ 	.word	0x000001f0


	//----- nvinfo : EIATTR_CRS_STACK_SIZE
	.align		4
.L_16:
        /*0044*/ 	.byte	0x04, 0x1e
        /*0046*/ 	.short	(.L_18 - .L_17)
.L_17:
        /*0048*/ 	.word	0x00000000


	//----- nvinfo : EIATTR_CBANK_PARAM_SIZE
	.align		4
.L_18:
        /*004c*/ 	.byte	0x03, 0x19
        /*004e*/ 	.short	0x0004


	//----- nvinfo : EIATTR_PARAM_CBANK
	.align		4
        /*0050*/ 	.byte	0x04, 0x0a
        /*0052*/ 	.short	(.L_20 - .L_19)
	.align		4
.L_19:
        /*0054*/ 	.word	index@(.nv.constant0._Z11print_tablei)
        /*0058*/ 	.short	0x0380
        /*005a*/ 	.short	0x0004


	//----- nvinfo : EIATTR_SW_WAR
	.align		4
.L_20:
        /*005c*/ 	.byte	0x04, 0x36
        /*005e*/ 	.short	(.L_22 - .L_21)
.L_21:
        /*0060*/ 	.word	0x00000008
.L_22:


//--------------------- .nv.callgraph             --------------------------
	.section	.nv.callgraph,"",@"SHT_CUDA_CALLGRAPH"
	.align	4
	.sectionentsize	8
	.align		4
        /*0000*/ 	.word	0x00000000
	.align		4
        /*0004*/ 	.word	0xffffffff
	.align		4
        /*0008*/ 	.word	index@(_Z11print_tablei)
	.align		4
        /*000c*/ 	.word	index@(vprintf)
	.align		4
        /*0010*/ 	.word	0x00000000
	.align		4
        /*0014*/ 	.word	0xfffffffe
	.align		4
        /*0018*/ 	.word	0x00000000
	.align		4
        /*001c*/ 	.word	0xfffffffd
	.align		4
        /*0020*/ 	.word	0x00000000
	.align		4
        /*0024*/ 	.word	0xfffffffc


//--------------------- .nv.constant4             --------------------------
	.section	.nv.constant4,"a",@progbits
	.align	8
	.align		8
.nv.constant4:
        /*0000*/ 	.dword	vprintf
	.align		8
        /*0008*/ 	.dword	$str


//--------------------- .text._Z11print_tablei    --------------------------
	.section	.text._Z11print_tablei,"ax",@progbits
	.align	128
        .global         _Z11print_tablei
        .type           _Z11print_tablei,@function
        .size           _Z11print_tablei,(.L_x_2 - _Z11print_tablei)
        .other          _Z11print_tablei,@"STO_CUDA_ENTRY STV_DEFAULT"
_Z11print_tablei:
.text._Z11print_tablei:
[----:B------:R-:W0:Y:S01]  /*0000*/  LDC R1, c[0x0][0x37c] ;  /* 0x0000df00ff017b82 */ /* 0x000e220000000800 */
[----:B------:R-:W1:Y:S01]  /*0010*/  S2R R3, SR_TID.X ;  /* 0x0000000000037919 */ /* 0x000e620000002100 */
[----:B------:R-:W2:Y:S06]  /*0020*/  LDCU UR5, c[0x0][0x2fc] ;  /* 0x00005f80ff0577ac */ /* 0x000eac0008000800 */
[----:B------:R-:W1:Y:S01]  /*0030*/  S2UR UR6, SR_CTAID.X ;  /* 0x00000000000679c3 */ /* 0x000e620000002500 */
[----:B0-----:R-:W-:Y:S01]  /*0040*/  VIADD R1, R1, 0xfffffff0 ;  /* 0xfffffff001017836 */ /* 0x001fe20000000000 */
[----:B------:R-:W0:Y:S01]  /*0050*/  S2R R5, SR_TID.Y ;  /* 0x0000000000057919 */ /* 0x000e220000002200 */
[----:B------:R-:W3:Y:S01]  /*0060*/  LDCU UR8, c[0x0][0x380] ;  /* 0x00007000ff0877ac */ /* 0x000ee20008000800 */
[----:B------:R-:W4:Y:S04]  /*0070*/  LDCU UR4, c[0x0][0x2f8] ;  /* 0x00005f00ff0477ac */ /* 0x000f280008000800 */
[----:B------:R-:W1:Y:S08]  /*0080*/  LDC R2, c[0x0][0x360] ;  /* 0x0000d800ff027b82 */ /* 0x000e700000000800 */
[----:B------:R-:W0:Y:S08]  /*0090*/  S2UR UR7, SR_CTAID.Y ;  /* 0x00000000000779c3 */ /* 0x000e300000002600 */
[----:B------:R-:W0:Y:S01]  /*00a0*/  LDC R0, c[0x0][0x364] ;  /* 0x0000d900ff007b82 */ /* 0x000e220000000800 */
[----:B----4-:R-:W-:-:S04]  /*00b0*/  IADD3 R6, P1, PT, R1, UR4, RZ ;  /* 0x0000000401067c10 */ /* 0x010fc8000ff3e0ff */
[----:B--2---:R-:W-:Y:S01]  /*00c0*/  IADD3.X R7, PT, PT, RZ, UR5, RZ, P1, !PT ;  /* 0x00000005ff077c10 */ /* 0x004fe20008ffe4ff */
[----:B-1----:R-:W-:Y:S02]  /*00d0*/  IMAD R2, R2, UR6, R3 ;  /* 0x0000000602027c24 */ /* 0x002fe4000f8e0203 */
[----:B0-----:R-:W-:-:S05]  /*00e0*/  IMAD R3, R0, UR7, R5 ;  /* 0x0000000700037c24 */ /* 0x001fca000f8e0205 */
[----:B------:R-:W-:-:S04]  /*00f0*/  VIMNMX R0, PT, PT, R2, R3, !PT ;  /* 0x0000000302007248 */ /* 0x000fc80007fe0100 */
[----:B---3--:R-:W-:-:S13]  /*0100*/  ISETP.GE.AND P0, PT, R0, UR8, PT ;  /* 0x0000000800007c0c */ /* 0x008fda000bf06270 */
[----:B------:R-:W-:Y:S05]  /*0110*/  @P0 EXIT ;  /* 0x000000000000094d */ /* 0x000fea0003800000 */
[C---:B------:R-:W-:Y:S01]  /*0120*/  IMAD R5, R2.reuse, R3, R3 ;  /* 0x0000000302057224 */ /* 0x040fe200078e0203 */
[----:B------:R-:W-:Y:S01]  /*0130*/  MOV R8, 0x0 ;  /* 0x0000000000087802 */ /* 0x000fe20000000f00 */
[----:B------:R-:W-:Y:S01]  /*0140*/  VIADD R2, R2, 0x1 ;  /* 0x0000000102027836 */ /* 0x000fe20000000000 */
[----:B------:R-:W-:Y:S01]  /*0150*/  IADD3 R3, PT, PT, R3, 0x1, RZ ;  /* 0x0000000103037810 */ /* 0x000fe20007ffe0ff */
[----:B------:R-:W0:Y:S02]  /*0160*/  LDCU.64 UR4, c[0x4][0x8] ;  /* 0x01000100ff0477ac */ /* 0x000e240008000a00 */
[----:B------:R-:W-:Y:S01]  /*0170*/  IMAD.IADD R0, R2, 0x1, R5 ;  /* 0x0000000102007824 */ /* 0x000fe200078e0205 */
[----:B------:R-:W1:Y:S01]  /*0180*/  LDC.64 R8, c[0x4][R8] ;  /* 0x0100000008087b82 */ /* 0x000e620000000a00 */
[----:B------:R2:W-:Y:S04]  /*0190*/  STL.64 [R1], R2 ;  /* 0x0000000201007387 */ /* 0x0005e80000100a00 */
[----:B------:R2:W-:Y:S01]  /*01a0*/  STL [R1+0x8], R0 ;  /* 0x0000080001007387 */ /* 0x0005e20000100800 */
[----:B0-----:R-:W-:Y:S01]  /*01b0*/  MOV R4, UR4 ;  /* 0x0000000400047c02 */ /* 0x001fe20008000f00 */
[----:B--2---:R-:W-:-:S07]  /*01c0*/  IMAD.U32 R5, RZ, RZ, UR5 ;  /* 0x00000005ff057e24 */ /* 0x004fce000f8e00ff */
[----:B------:R-:W-:-:S07]  /*01d0*/  LEPC R20, `(.L_x_0) ;  /* 0x000000001014794e */ /* 0x000fce0000000000 */
[----:B-1----:R-:W-:Y:S05]  /*01e0*/  CALL.ABS.NOINC R8 ;  /* 0x0000000008007343 */ /* 0x002fea0003c00000 */
.L_x_0:
[----:B------:R-:W-:Y:S05]  /*01f0*/  EXIT ;  /* 0x000000000000794d */ /* 0x000fea0003800000 */
.L_x_1:
[----:B------:R-:W-:-:S00]  /*0200*/  BRA `(.L_x_1) ;  /* 0xfffffffc00fc7947 */ /* 0x000fc0000383ffff */
[----:B------:R-:W-:-:S00]  /*0210*/  NOP ;  /* 0x0000000000007918 */ /* 0x000fc00000000000 */
        /* <DEDUP_REMOVED lines=14> */
.L_x_2:


//--------------------- .nv.global.init           --------------------------
	.section	.nv.global.init,"aw",@progbits
.nv.global.init:
	.type		$str,@object
	.size		$str,(.L_0 - $str)
$str:
        /*0000*/ 	.byte	0x25, 0x64, 0x20, 0x78, 0x20, 0x25, 0x64, 0x20, 0x3d, 0x20, 0x25, 0x64, 0x0a, 0x00
.L_0:


//--------------------- .nv.shared.reserved.0     --------------------------
	.section	.nv.shared.reserved.0,"aw",@nobits
	.weak		__nv_reservedSMEM_offset_0_alias
	.size		__nv_reservedSMEM_offset_0_alias, 0, 64
	.other		__nv_reservedSMEM_offset_0_alias,@"STO_CUDA_RESERVED_SHARED STV_DEFAULT"
__nv_reservedSMEM_offset_0_alias:
	.zero		0
	.zero		64


//--------------------- .nv.constant0._Z11print_tablei --------------------------
	.section	.nv.constant0._Z11print_tablei,"a",@progbits
	.sectionflags	@""
	.align	4
.nv.constant0._Z11print_tablei:
	.zero		900


//--------------------- SYMBOLS --------------------------

	.type		.nv.reservedSmem.offset0,@object
	.size		.nv.reservedSmem.offset0,0x4
	.type		vprintf,@function
